//
// Generated by NVIDIA NVVM Compiler
//
// Compiler Build ID: CL-36424714
// Cuda compilation tools, release 13.0, V13.0.88
// Based on NVVM 20.0.0
//

.version 9.0
.target sm_100
.address_size 64

	// .globl	_Z9AddVectorPiS_S_i

.visible .entry _Z9AddVectorPiS_S_i(
	.param .u64 .ptr .align 1 _Z9AddVectorPiS_S_i_param_0,
	.param .u64 .ptr .align 1 _Z9AddVectorPiS_S_i_param_1,
	.param .u64 .ptr .align 1 _Z9AddVectorPiS_S_i_param_2,
	.param .u32 _Z9AddVectorPiS_S_i_param_3
)
{
	.reg .pred 	%p<2>;
	.reg .b32 	%r<9>;
	.reg .b64 	%rd<11>;

	ld.param.u64 	%rd1, [_Z9AddVectorPiS_S_i_param_0];
	ld.param.u64 	%rd2, [_Z9AddVectorPiS_S_i_param_1];
	ld.param.u64 	%rd3, [_Z9AddVectorPiS_S_i_param_2];
	ld.param.u32 	%r2, [_Z9AddVectorPiS_S_i_param_3];
	mov.u32 	%r3, %ctaid.x;
	mov.u32 	%r4, %ntid.x;
	mov.u32 	%r5, %tid.x;
	mad.lo.s32 	%r1, %r3, %r4, %r5;
	setp.ge.u32 	%p1, %r1, %r2;
	@%p1 bra 	$L__BB0_2;
	cvta.to.global.u64 	%rd4, %rd1;
	cvta.to.global.u64 	%rd5, %rd2;
	cvta.to.global.u64 	%rd6, %rd3;
	mul.wide.u32 	%rd7, %r1, 4;
	add.s64 	%rd8, %rd4, %rd7;
	ld.global.u32 	%r6, [%rd8];
	add.s64 	%rd9, %rd5, %rd7;
	ld.global.u32 	%r7, [%rd9];
	add.s32 	%r8, %r7, %r6;
	add.s64 	%rd10, %rd6, %rd7;
	st.global.u32 	[%rd10], %r8;
$L__BB0_2:
	ret;

}


// ===== COMPILED SASS (sm_100) =====

	.target	sm_100

	.elftype	@"ET_EXEC"


//--------------------- .note.nv.tkinfo           --------------------------
	.section	.note.nv.tkinfo,"",@"SHT_NOTE"
	.sectionflags	@"SHF_NOTE_NV_TKINFO"
	.tkinfo
        /*0018*/ 	.word	0x00000002
        /*0030*/ 	.string	""
        /*0030*/ 	.string	"ptxas"
        /*0030*/ 	.string	"Cuda compilation tools, release 13.0, V13.0.88"
        /*0030*/ 	.string	"Build cuda_13.0.r13.0/compiler.36424714_0"
        /*0030*/ 	.string	"-arch sm_100 -m 64 "



//--------------------- .note.nv.cuinfo           --------------------------
	.section	.note.nv.cuinfo,"",@"SHT_NOTE"
	.sectionflags	@"SHF_NOTE_NV_CUINFO"
        /*0018*/ 	.short	0x0002
        /*001a*/ 	.short	0x0064
        /*001c*/ 	.short	0x0082
	.zero		2


//--------------------- .nv.info                  --------------------------
	.section	.nv.info,"",@"SHT_CUDA_INFO"
	.align	4


	//----- nvinfo : EIATTR_REGCOUNT
	.align		4
        /*0000*/ 	.byte	0x04, 0x2f
        /*0002*/ 	.short	(.L_1 - .L_0)
	.align		4
.L_0:
        /*0004*/ 	.word	index@(_Z9AddVectorPiS_S_i)
        /*0008*/ 	.word	0x0000000c


	//----- nvinfo : EIATTR_FRAME_SIZE
	.align		4
.L_1:
        /*000c*/ 	.byte	0x04, 0x11
        /*000e*/ 	.short	(.L_3 - .L_2)
	.align		4
.L_2:
        /*0010*/ 	.word	index@(_Z9AddVectorPiS_S_i)
        /*0014*/ 	.word	0x00000000


	//----- nvinfo : EIATTR_MIN_STACK_SIZE
	.align		4
.L_3:
        /*0018*/ 	.byte	0x04, 0x12
        /*001a*/ 	.short	(.L_5 - .L_4)
	.align		4
.L_4:
        /*001c*/ 	.word	index@(_Z9AddVectorPiS_S_i)
        /*0020*/ 	.word	0x00000000
.L_5:


//--------------------- .nv.compat                --------------------------
	.section	.nv.compat,"",@"SHT_CUDA_COMPAT_INFO"
	.align	4
        /*0000*/ 	.byte	0x02, 0x09, 0x00, 0x00, 0x02, 0x02, 0x01, 0x00, 0x02, 0x05, 0x05, 0x00, 0x03, 0x07, 0x01, 0x01
        /*0010*/ 	.byte	0x02, 0x03, 0x00, 0x00, 0x02, 0x06, 0x01, 0x00, 0x04, 0x0b, 0x08, 0x00, 0x09, 0x00, 0x00, 0x00
        /*0020*/ 	.byte	0x00, 0x00, 0x00, 0x00


//--------------------- .nv.info._Z9AddVectorPiS_S_i --------------------------
	.section	.nv.info._Z9AddVectorPiS_S_i,"",@"SHT_CUDA_INFO"
	.sectionflags	@""
	.align	4


	//----- nvinfo : EIATTR_CUDA_API_VERSION
	.align		4
        /*0000*/ 	.byte	0x04, 0x37
        /*0002*/ 	.short	(.L_7 - .L_6)
.L_6:
        /*0004*/ 	.word	0x00000082


	//----- nvinfo : EIATTR_KPARAM_INFO
	.align		4
.L_7:
        /*0008*/ 	.byte	0x04, 0x17
        /*000a*/ 	.short	(.L_9 - .L_8)
.L_8:
        /*000c*/ 	.word	0x00000000
        /*0010*/ 	.short	0x0003
        /*0012*/ 	.short	0x0018
        /*0014*/ 	.byte	0x00, 0xf0, 0x11, 0x00


	//----- nvinfo : EIATTR_KPARAM_INFO
	.align		4
.L_9:
        /*0018*/ 	.byte	0x04, 0x17
        /*001a*/ 	.short	(.L_11 - .L_10)
.L_10:
        /*001c*/ 	.word	0x00000000
        /*0020*/ 	.short	0x0002
        /*0022*/ 	.short	0x0010
        /*0024*/ 	.byte	0x00, 0xf5, 0x21, 0x00


	//----- nvinfo : EIATTR_KPARAM_INFO
	.align		4
.L_11:
        /*0028*/ 	.byte	0x04, 0x17
        /*002a*/ 	.short	(.L_13 - .L_12)
.L_12:
        /*002c*/ 	.word	0x00000000
        /*0030*/ 	.short	0x0001
        /*0032*/ 	.short	0x0008
        /*0034*/ 	.byte	0x00, 0xf5, 0x21, 0x00


	//----- nvinfo : EIATTR_KPARAM_INFO
	.align		4
.L_13:
        /*0038*/ 	.byte	0x04, 0x17
        /*003a*/ 	.short	(.L_15 - .L_14)
.L_14:
        /*003c*/ 	.word	0x00000000
        /*0040*/ 	.short	0x0000
        /*0042*/ 	.short	0x0000
        /*0044*/ 	.byte	0x00, 0xf5, 0x21, 0x00


	//----- nvinfo : EIATTR_SPARSE_MMA_MASK
	.align		4
.L_15:
        /*0048*/ 	.byte	0x03, 0x50
        /*004a*/ 	.short	0x0000


	//----- nvinfo : EIATTR_MAXREG_COUNT
	.align		4
        /*004c*/ 	.byte	0x03, 0x1b
        /*004e*/ 	.short	0x00ff


	//----- nvinfo : EIATTR_MERCURY_ISA_VERSION
	.align		4
        /*0050*/ 	.byte	0x03, 0x5f
        /*0052*/ 	.short	0x0101


	//----- nvinfo : EIATTR_VRC_CTA_INIT_COUNT
	.align		4
        /*0054*/ 	.byte	0x02, 0x4a
	.zero		1
	.zero		1


	//----- nvinfo : EIATTR_EXIT_INSTR_OFFSETS
	.align		4
        /*0058*/ 	.byte	0x04, 0x1c
        /*005a*/ 	.short	(.L_17 - .L_16)


	//   ....[0]....
.L_16:
        /*005c*/ 	.word	0x00000070


	//   ....[1]....
        /*0060*/ 	.word	0x00000130


	//----- nvinfo : EIATTR_CBANK_PARAM_SIZE
	.align		4
.L_17:
        /*0064*/ 	.byte	0x03, 0x19
        /*0066*/ 	.short	0x001c


	//----- nvinfo : EIATTR_PARAM_CBANK
	.align		4
        /*0068*/ 	.byte	0x04, 0x0a
        /*006a*/ 	.short	(.L_19 - .L_18)
	.align		4
.L_18:
        /*006c*/ 	.word	index@(.nv.constant0._Z9AddVectorPiS_S_i)
        /*0070*/ 	.short	0x0380
        /*0072*/ 	.short	0x001c


	//----- nvinfo : EIATTR_SW_WAR
	.align		4
.L_19:
        /*0074*/ 	.byte	0x04, 0x36
        /*0076*/ 	.short	(.L_21 - .L_20)
.L_20:
        /*0078*/ 	.word	0x00000008
.L_21:


//--------------------- .nv.callgraph             --------------------------
	.section	.nv.callgraph,"",@"SHT_CUDA_CALLGRAPH"
	.align	4
	.sectionentsize	8
	.align		4
        /*0000*/ 	.word	0x00000000
	.align		4
        /*0004*/ 	.word	0xffffffff
	.align		4
        /*0008*/ 	.word	0x00000000
	.align		4
        /*000c*/ 	.word	0xfffffffe
	.align		4
        /*0010*/ 	.word	0x00000000
	.align		4
        /*0014*/ 	.word	0xfffffffd
	.align		4
        /*0018*/ 	.word	0x00000000
	.align		4
        /*001c*/ 	.word	0xfffffffc


//--------------------- .text._Z9AddVectorPiS_S_i --------------------------
	.section	.text._Z9AddVectorPiS_S_i,"ax",@progbits
	.align	128
        .global         _Z9AddVectorPiS_S_i
        .type           _Z9AddVectorPiS_S_i,@function
        .size           _Z9AddVectorPiS_S_i,(.L_x_1 - _Z9AddVectorPiS_S_i)
        .other          _Z9AddVectorPiS_S_i,@"STO_CUDA_ENTRY STV_DEFAULT"
_Z9AddVectorPiS_S_i:
.text._Z9AddVectorPiS_S_i:
[----:B------:R-:W-:Y:S01]  /*0000*/  LDC R1, c[0x0][0x37c] ;  /* 0x0000df00ff017b82 */ /* 0x000fe20000000800 */
[----:B------:R-:W0:Y:S07]  /*0010*/  S2R R0, SR_TID.X ;  /* 0x0000000000007919 */ /* 0x000e2e0000002100 */
[----:B------:R-:W0:Y:S01]  /*0020*/  S2UR UR4, SR_CTAID.X ;  /* 0x00000000000479c3 */ /* 0x000e220000002500 */
[----:B------:R-:W1:Y:S07]  /*0030*/  LDCU UR5, c[0x0][0x398] ;  /* 0x00007300ff0577ac */ /* 0x000e6e0008000800 */
[----:B------:R-:W0:Y:S02]  /*0040*/  LDC R9, c[0x0][0x360] ;  /* 0x0000d800ff097b82 */ /* 0x000e240000000800 */
[----:B0-----:R-:W-:-:S05]  /*0050*/  IMAD R9, R9, UR4, R0 ;  /* 0x0000000409097c24 */ /* 0x001fca000f8e0200 */
[----:B-1----:R-:W-:-:S13]  /*0060*/  ISETP.GE.U32.AND P0, PT, R9, UR5, PT ;  /* 0x0000000509007c0c */ /* 0x002fda000bf06070 */
[----:B------:R-:W-:Y:S05]  /*0070*/  @P0 EXIT ;  /* 0x000000000000094d */ /* 0x000fea0003800000 */
[----:B------:R-:W0:Y:S01]  /*0080*/  LDC.64 R2, c[0x0][0x380] ;  /* 0x0000e000ff027b82 */ /* 0x000e220000000a00 */
[----:B------:R-:W1:Y:S07]  /*0090*/  LDCU.64 UR4, c[0x0][0x358] ;  /* 0x00006b00ff0477ac */ /* 0x000e6e0008000a00 */
[----:B------:R-:W2:Y:S08]  /*00a0*/  LDC.64 R4, c[0x0][0x388] ;  /* 0x0000e200ff047b82 */ /* 0x000eb00000000a00 */
[----:B------:R-:W3:Y:S01]  /*00b0*/  LDC.64 R6, c[0x0][0x390] ;  /* 0x0000e400ff067b82 */ /* 0x000ee20000000a00 */
[----:B0-----:R-:W-:-:S06]  /*00c0*/  IMAD.WIDE.U32 R2, R9, 0x4, R2 ;  /* 0x0000000409027825 */ /* 0x001fcc00078e0002 */
[----:B-1----:R-:W4:Y:S01]  /*00d0*/  LDG.E R2, desc[UR4][R2.64] ;  /* 0x0000000402027981 */ /* 0x002f22000c1e1900 */
[----:B--2---:R-:W-:-:S06]  /*00e0*/  IMAD.WIDE.U32 R4, R9, 0x4, R4 ;  /* 0x0000000409047825 */ /* 0x004fcc00078e0004 */
[----:B------:R-:W4:Y:S01]  /*00f0*/  LDG.E R5, desc[UR4][R4.64] ;  /* 0x0000000404057981 */ /* 0x000f22000c1e1900 */
[----:B---3--:R-:W-:Y:S01]  /*0100*/  IMAD.WIDE.U32 R6, R9, 0x4, R6 ;  /* 0x0000000409067825 */ /* 0x008fe200078e0006 */
[----:B----4-:R-:W-:-:S05]  /*0110*/  IADD3 R9, PT, PT, R2, R5, RZ ;  /* 0x0000000502097210 */ /* 0x010fca0007ffe0ff */
[----:B------:R-:W-:Y:S01]  /*0120*/  STG.E desc[UR4][R6.64], R9 ;  /* 0x0000000906007986 */ /* 0x000fe2000c101904 */
[----:B------:R-:W-:Y:S05]  /*0130*/  EXIT ;  /* 0x000000000000794d */ /* 0x000fea0003800000 */
.L_x_0:
[----:B------:R-:W-:-:S00]  /*0140*/  BRA `(.L_x_0) ;  /* 0xfffffffc00fc7947 */ /* 0x000fc0000383ffff */
[----:B------:R-:W-:-:S00]  /*0150*/  NOP ;  /* 0x0000000000007918 */ /* 0x000fc00000000000 */
        /* <DEDUP_REMOVED lines=10> */
.L_x_1:


//--------------------- .nv.shared.reserved.0     --------------------------
	.section	.nv.shared.reserved.0,"aw",@nobits
	.weak		__nv_reservedSMEM_offset_0_alias
	.size		__nv_reservedSMEM_offset_0_alias, 0, 64
	.other		__nv_reservedSMEM_offset_0_alias,@"STO_CUDA_RESERVED_SHARED STV_DEFAULT"
__nv_reservedSMEM_offset_0_alias:
	.zero		0
	.zero		64


//--------------------- .nv.constant0._Z9AddVectorPiS_S_i --------------------------
	.section	.nv.constant0._Z9AddVectorPiS_S_i,"a",@progbits
	.sectionflags	@""
	.align	4
.nv.constant0._Z9AddVectorPiS_S_i:
	.zero		924


//--------------------- SYMBOLS --------------------------

	.type		.nv.reservedSmem.offset0,@object
	.size		.nv.reservedSmem.offset0,0x4
